//
// Generated by NVIDIA NVVM Compiler
//
// Compiler Build ID: CL-36424714
// Cuda compilation tools, release 13.0, V13.0.88
// Based on NVVM 20.0.0
//

.version 9.0
.target sm_100
.address_size 64

	// .globl	_Z11wmma_kernelP6__halfS0_S0_

.visible .entry _Z11wmma_kernelP6__halfS0_S0_(
	.param .u64 .ptr .align 1 _Z11wmma_kernelP6__halfS0_S0__param_0,
	.param .u64 .ptr .align 1 _Z11wmma_kernelP6__halfS0_S0__param_1,
	.param .u64 .ptr .align 1 _Z11wmma_kernelP6__halfS0_S0__param_2
)
{
	.reg .b16 	%rs<2>;
	.reg .b32 	%r<23>;
	.reg .b32 	%f<2>;
	.reg .b64 	%rd<7>;

	ld.param.u64 	%rd1, [_Z11wmma_kernelP6__halfS0_S0__param_0];
	ld.param.u64 	%rd2, [_Z11wmma_kernelP6__halfS0_S0__param_1];
	ld.param.u64 	%rd3, [_Z11wmma_kernelP6__halfS0_S0__param_2];
	mov.f32 	%f1, 0f00000000;
	// begin inline asm
	{  cvt.rn.f16.f32 %rs1, %f1;}

	// end inline asm
	mov.b32 	%r1, {%rs1, %rs1};
	cvta.to.global.u64 	%rd4, %rd1;
	cvta.to.global.u64 	%rd5, %rd2;
	cvta.to.global.u64 	%rd6, %rd3;
	mov.b32 	%r2, 16;
	wmma.load.a.sync.aligned.col.m16n16k16.global.f16 	{%r3, %r4, %r5, %r6, %r7, %r8, %r9, %r10}, [%rd4], %r2;
	wmma.load.b.sync.aligned.row.m16n16k16.global.f16 	{%r11, %r12, %r13, %r14, %r15, %r16, %r17, %r18}, [%rd5], %r2;
	wmma.mma.sync.aligned.col.row.m16n16k16.f16.f16 {%r19, %r20, %r21, %r22}, {%r3, %r4, %r5, %r6, %r7, %r8, %r9, %r10}, {%r11, %r12, %r13, %r14, %r15, %r16, %r17, %r18}, {%r1, %r1, %r1, %r1};
	wmma.store.d.sync.aligned.row.m16n16k16.global.f16 	[%rd6], {%r19, %r20, %r21, %r22}, %r2;
	ret;

}


// ===== COMPILED SASS (sm_100) =====

	.target	sm_100

	.elftype	@"ET_EXEC"


//--------------------- .note.nv.tkinfo           --------------------------
	.section	.note.nv.tkinfo,"",@"SHT_NOTE"
	.sectionflags	@"SHF_NOTE_NV_TKINFO"
	.tkinfo
        /*0018*/ 	.word	0x00000002
        /*0030*/ 	.string	""
        /*0030*/ 	.string	"ptxas"
        /*0030*/ 	.string	"Cuda compilation tools, release 13.0, V13.0.88"
        /*0030*/ 	.string	"Build cuda_13.0.r13.0/compiler.36424714_0"
        /*0030*/ 	.string	"-arch sm_100 -m 64 "



//--------------------- .note.nv.cuinfo           --------------------------
	.section	.note.nv.cuinfo,"",@"SHT_NOTE"
	.sectionflags	@"SHF_NOTE_NV_CUINFO"
        /*0018*/ 	.short	0x0002
        /*001a*/ 	.short	0x0064
        /*001c*/ 	.short	0x0082
	.zero		2


//--------------------- .nv.info                  --------------------------
	.section	.nv.info,"",@"SHT_CUDA_INFO"
	.align	4


	//----- nvinfo : EIATTR_REGCOUNT
	.align		4
        /*0000*/ 	.byte	0x04, 0x2f
        /*0002*/ 	.short	(.L_1 - .L_0)
	.align		4
.L_0:
        /*0004*/ 	.word	index@(_Z11wmma_kernelP6__halfS0_S0_)
        /*0008*/ 	.word	0x00000018


	//----- nvinfo : EIATTR_FRAME_SIZE
	.align		4
.L_1:
        /*000c*/ 	.byte	0x04, 0x11
        /*000e*/ 	.short	(.L_3 - .L_2)
	.align		4
.L_2:
        /*0010*/ 	.word	index@(_Z11wmma_kernelP6__halfS0_S0_)
        /*0014*/ 	.word	0x00000000


	//----- nvinfo : EIATTR_MIN_STACK_SIZE
	.align		4
.L_3:
        /*0018*/ 	.byte	0x04, 0x12
        /*001a*/ 	.short	(.L_5 - .L_4)
	.align		4
.L_4:
        /*001c*/ 	.word	index@(_Z11wmma_kernelP6__halfS0_S0_)
        /*0020*/ 	.word	0x00000000
.L_5:


//--------------------- .nv.compat                --------------------------
	.section	.nv.compat,"",@"SHT_CUDA_COMPAT_INFO"
	.align	4
        /*0000*/ 	.byte	0x02, 0x09, 0x00, 0x00, 0x02, 0x02, 0x01, 0x00, 0x02, 0x05, 0x05, 0x00, 0x03, 0x07, 0x01, 0x01
        /*0010*/ 	.byte	0x02, 0x03, 0x00, 0x00, 0x02, 0x06, 0x01, 0x00, 0x04, 0x0b, 0x08, 0x00, 0x09, 0x00, 0x00, 0x00
        /*0020*/ 	.byte	0x00, 0x00, 0x00, 0x00


//--------------------- .nv.info._Z11wmma_kernelP6__halfS0_S0_ --------------------------
	.section	.nv.info._Z11wmma_kernelP6__halfS0_S0_,"",@"SHT_CUDA_INFO"
	.sectionflags	@""
	.align	4


	//----- nvinfo : EIATTR_CUDA_API_VERSION
	.align		4
        /*0000*/ 	.byte	0x04, 0x37
        /*0002*/ 	.short	(.L_7 - .L_6)
.L_6:
        /*0004*/ 	.word	0x00000082


	//----- nvinfo : EIATTR_KPARAM_INFO
	.align		4
.L_7:
        /*0008*/ 	.byte	0x04, 0x17
        /*000a*/ 	.short	(.L_9 - .L_8)
.L_8:
        /*000c*/ 	.word	0x00000000
        /*0010*/ 	.short	0x0002
        /*0012*/ 	.short	0x0010
        /*0014*/ 	.byte	0x00, 0xf5, 0x21, 0x00


	//----- nvinfo : EIATTR_KPARAM_INFO
	.align		4
.L_9:
        /*0018*/ 	.byte	0x04, 0x17
        /*001a*/ 	.short	(.L_11 - .L_10)
.L_10:
        /*001c*/ 	.word	0x00000000
        /*0020*/ 	.short	0x0001
        /*0022*/ 	.short	0x0008
        /*0024*/ 	.byte	0x00, 0xf5, 0x21, 0x00


	//----- nvinfo : EIATTR_KPARAM_INFO
	.align		4
.L_11:
        /*0028*/ 	.byte	0x04, 0x17
        /*002a*/ 	.short	(.L_13 - .L_12)
.L_12:
        /*002c*/ 	.word	0x00000000
        /*0030*/ 	.short	0x0000
        /*0032*/ 	.short	0x0000
        /*0034*/ 	.byte	0x00, 0xf5, 0x21, 0x00


	//----- nvinfo : EIATTR_SPARSE_MMA_MASK
	.align		4
.L_13:
        /*0038*/ 	.byte	0x03, 0x50
        /*003a*/ 	.short	0x0000


	//----- nvinfo : EIATTR_WMMA_USED
	.align		4
        /*003c*/ 	.byte	0x01, 0x2b
	.zero		2


	//----- nvinfo : EIATTR_MAXREG_COUNT
	.align		4
        /*0040*/ 	.byte	0x03, 0x1b
        /*0042*/ 	.short	0x00ff


	//----- nvinfo : EIATTR_MERCURY_ISA_VERSION
	.align		4
        /*0044*/ 	.byte	0x03, 0x5f
        /*0046*/ 	.short	0x0101


	//----- nvinfo : EIATTR_VRC_CTA_INIT_COUNT
	.align		4
        /*0048*/ 	.byte	0x02, 0x4a
	.zero		1
	.zero		1


	//----- nvinfo : EIATTR_EXIT_INSTR_OFFSETS
	.align		4
        /*004c*/ 	.byte	0x04, 0x1c
        /*004e*/ 	.short	(.L_15 - .L_14)


	//   ....[0]....
.L_14:
        /*0050*/ 	.word	0x00000250


	//----- nvinfo : EIATTR_CBANK_PARAM_SIZE
	.align		4
.L_15:
        /*0054*/ 	.byte	0x03, 0x19
        /*0056*/ 	.short	0x0018


	//----- nvinfo : EIATTR_PARAM_CBANK
	.align		4
        /*0058*/ 	.byte	0x04, 0x0a
        /*005a*/ 	.short	(.L_17 - .L_16)
	.align		4
.L_16:
        /*005c*/ 	.word	index@(.nv.constant0._Z11wmma_kernelP6__halfS0_S0_)
        /*0060*/ 	.short	0x0380
        /*0062*/ 	.short	0x0018


	//----- nvinfo : EIATTR_SW_WAR
	.align		4
.L_17:
        /*0064*/ 	.byte	0x04, 0x36
        /*0066*/ 	.short	(.L_19 - .L_18)
.L_18:
        /*0068*/ 	.word	0x00000008
.L_19:


//--------------------- .nv.callgraph             --------------------------
	.section	.nv.callgraph,"",@"SHT_CUDA_CALLGRAPH"
	.align	4
	.sectionentsize	8
	.align		4
        /*0000*/ 	.word	0x00000000
	.align		4
        /*0004*/ 	.word	0xffffffff
	.align		4
        /*0008*/ 	.word	0x00000000
	.align		4
        /*000c*/ 	.word	0xfffffffe
	.align		4
        /*0010*/ 	.word	0x00000000
	.align		4
        /*0014*/ 	.word	0xfffffffd
	.align		4
        /*0018*/ 	.word	0x00000000
	.align		4
        /*001c*/ 	.word	0xfffffffc


//--------------------- .text._Z11wmma_kernelP6__halfS0_S0_ --------------------------
	.section	.text._Z11wmma_kernelP6__halfS0_S0_,"ax",@progbits
	.align	128
        .global         _Z11wmma_kernelP6__halfS0_S0_
        .type           _Z11wmma_kernelP6__halfS0_S0_,@function
        .size           _Z11wmma_kernelP6__halfS0_S0_,(.L_x_1 - _Z11wmma_kernelP6__halfS0_S0_)
        .other          _Z11wmma_kernelP6__halfS0_S0_,@"STO_CUDA_ENTRY STV_DEFAULT"
_Z11wmma_kernelP6__halfS0_S0_:
.text._Z11wmma_kernelP6__halfS0_S0_:
[----:B------:R-:W-:Y:S01]  /*0000*/  LDC R1, c[0x0][0x37c] ;  /* 0x0000df00ff017b82 */ /* 0x000fe20000000800 */
[----:B------:R-:W0:Y:S01]  /*0010*/  S2R R5, SR_LANEID ;  /* 0x0000000000057919 */ /* 0x000e220000000000 */
[----:B------:R-:W1:Y:S01]  /*0020*/  LDCU.128 UR8, c[0x0][0x380] ;  /* 0x00007000ff0877ac */ /* 0x000e620008000c00 */
[----:B------:R-:W-:Y:S01]  /*0030*/  IMAD.MOV.U32 R3, RZ, RZ, RZ ;  /* 0x000000ffff037224 */ /* 0x000fe200078e00ff */
[----:B------:R-:W2:Y:S01]  /*0040*/  LDCU.64 UR4, c[0x0][0x358] ;  /* 0x00006b00ff0477ac */ /* 0x000ea20008000a00 */
[----:B------:R-:W3:Y:S01]  /*0050*/  LDCU.64 UR6, c[0x0][0x390] ;  /* 0x00007200ff0677ac */ /* 0x000ee20008000a00 */
[----:B0-----:R-:W-:Y:S02]  /*0060*/  LOP3.LUT R2, R5, 0x3, RZ, 0xc0, !PT ;  /* 0x0000000305027812 */ /* 0x001fe400078ec0ff */
[----:B------:R-:W-:-:S05]  /*0070*/  SHF.R.U32.HI R5, RZ, 0x2, R5 ;  /* 0x00000002ff057819 */ /* 0x000fca0000011605 */
[----:B------:R-:W-:-:S03]  /*0080*/  IMAD.WIDE.U32 R2, R5, 0x8, R2 ;  /* 0x0000000805027825 */ /* 0x000fc600078e0002 */
[C---:B-1----:R-:W-:Y:S02]  /*0090*/  LEA R8, P0, R2.reuse, UR8, 0x2 ;  /* 0x0000000802087c11 */ /* 0x042fe4000f8010ff */
[C---:B------:R-:W-:Y:S02]  /*00a0*/  LEA R10, P1, R2.reuse, UR10, 0x2 ;  /* 0x0000000a020a7c11 */ /* 0x040fe4000f8210ff */
[C-C-:B------:R-:W-:Y:S02]  /*00b0*/  LEA.HI.X R9, R2.reuse, UR9, R3.reuse, 0x2, P0 ;  /* 0x0000000902097c11 */ /* 0x140fe400080f1403 */
[----:B------:R-:W-:-:S03]  /*00c0*/  LEA.HI.X R11, R2, UR11, R3, 0x2, P1 ;  /* 0x0000000b020b7c11 */ /* 0x000fc600088f1403 */
[----:B--2---:R-:W2:Y:S04]  /*00d0*/  LDG.E R0, desc[UR4][R8.64] ;  /* 0x0000000408007981 */ /* 0x004ea8000c1e1900 */
[----:B------:R-:W4:Y:S04]  /*00e0*/  LDG.E R13, desc[UR4][R10.64] ;  /* 0x000000040a0d7981 */ /* 0x000f28000c1e1900 */
[----:B------:R-:W5:Y:S04]  /*00f0*/  LDG.E R14, desc[UR4][R10.64+0x100] ;  /* 0x000100040a0e7981 */ /* 0x000f68000c1e1900 */
[----:B------:R-:W3:Y:S04]  /*0100*/  LDG.E R12, desc[UR4][R8.64+0x10] ;  /* 0x00001004080c7981 */ /* 0x000ee8000c1e1900 */
[----:B------:R-:W3:Y:S04]  /*0110*/  LDG.E R6, desc[UR4][R8.64+0x100] ;  /* 0x0001000408067981 */ /* 0x000ee8000c1e1900 */
[----:B------:R-:W3:Y:S04]  /*0120*/  LDG.E R7, desc[UR4][R8.64+0x110] ;  /* 0x0001100408077981 */ /* 0x000ee8000c1e1900 */
[----:B------:R-:W3:Y:S04]  /*0130*/  LDG.E R15, desc[UR4][R10.64+0x10] ;  /* 0x000010040a0f7981 */ /* 0x000ee8000c1e1900 */
[----:B------:R-:W3:Y:S04]  /*0140*/  LDG.E R16, desc[UR4][R10.64+0x110] ;  /* 0x000110040a107981 */ /* 0x000ee8000c1e1900 */
[----:B--2---:R-:W-:Y:S04]  /*0150*/  MOVM.16.MT88 R4, R0 ;  /* 0x000000000004723a */ /* 0x004fe80000000000 */
[----:B----4-:R-:W-:Y:S04]  /*0160*/  MOVM.16.MT88 R18, R13 ;  /* 0x000000000d12723a */ /* 0x010fe80000000000 */
[----:B-----5:R-:W-:Y:S04]  /*0170*/  MOVM.16.MT88 R19, R14 ;  /* 0x000000000e13723a */ /* 0x020fe80000000000 */
[----:B---3--:R-:W-:Y:S04]  /*0180*/  MOVM.16.MT88 R5, R12 ;  /* 0x000000000c05723a */ /* 0x008fe80000000000 */
[----:B------:R-:W-:Y:S04]  /*0190*/  MOVM.16.MT88 R6, R6 ;  /* 0x000000000606723a */ /* 0x000fe80000000000 */
[----:B------:R-:W0:Y:S04]  /*01a0*/  MOVM.16.MT88 R7, R7 ;  /* 0x000000000707723a */ /* 0x000e280000000000 */
[----:B------:R-:W-:Y:S04]  /*01b0*/  MOVM.16.MT88 R20, R15 ;  /* 0x000000000f14723a */ /* 0x000fe80000000000 */
[----:B------:R-:W1:Y:S01]  /*01c0*/  MOVM.16.MT88 R21, R16 ;  /* 0x000000001015723a */ /* 0x000e620000000000 */
[C---:B0-----:R-:W-:Y:S08]  /*01d0*/  HMMA.16816.F16 R18, R4.reuse, R18, RZ ;  /* 0x000000120412723c */ /* 0x041ff000000008ff */
[----:B-1----:R-:W-:Y:S01]  /*01e0*/  HMMA.16816.F16 R20, R4, R20, RZ ;  /* 0x000000140414723c */ /* 0x002fe200000008ff */
[----:B------:R-:W-:-:S04]  /*01f0*/  LEA R4, P0, R2, UR6, 0x2 ;  /* 0x0000000602047c11 */ /* 0x000fc8000f8010ff */
[----:B------:R-:W-:-:S06]  /*0200*/  LEA.HI.X R5, R2, UR7, R3, 0x2, P0 ;  /* 0x0000000702057c11 */ /* 0x000fcc00080f1403 */
[----:B------:R-:W-:Y:S04]  /*0210*/  STG.E desc[UR4][R4.64], R18 ;  /* 0x0000001204007986 */ /* 0x000fe8000c101904 */
[----:B------:R-:W-:Y:S04]  /*0220*/  STG.E desc[UR4][R4.64+0x100], R19 ;  /* 0x0001001304007986 */ /* 0x000fe8000c101904 */
[----:B------:R-:W-:Y:S04]  /*0230*/  STG.E desc[UR4][R4.64+0x10], R20 ;  /* 0x0000101404007986 */ /* 0x000fe8000c101904 */
[----:B------:R-:W-:Y:S01]  /*0240*/  STG.E desc[UR4][R4.64+0x110], R21 ;  /* 0x0001101504007986 */ /* 0x000fe2000c101904 */
[----:B------:R-:W-:Y:S05]  /*0250*/  EXIT ;  /* 0x000000000000794d */ /* 0x000fea0003800000 */
.L_x_0:
[----:B------:R-:W-:-:S00]  /*0260*/  BRA `(.L_x_0) ;  /* 0xfffffffc00fc7947 */ /* 0x000fc0000383ffff */
[----:B------:R-:W-:-:S00]  /*0270*/  NOP ;  /* 0x0000000000007918 */ /* 0x000fc00000000000 */
        /* <DEDUP_REMOVED lines=8> */
.L_x_1:


//--------------------- .nv.shared.reserved.0     --------------------------
	.section	.nv.shared.reserved.0,"aw",@nobits
	.weak		__nv_reservedSMEM_offset_0_alias
	.size		__nv_reservedSMEM_offset_0_alias, 0, 64
	.other		__nv_reservedSMEM_offset_0_alias,@"STO_CUDA_RESERVED_SHARED STV_DEFAULT"
__nv_reservedSMEM_offset_0_alias:
	.zero		0
	.zero		64


//--------------------- .nv.constant0._Z11wmma_kernelP6__halfS0_S0_ --------------------------
	.section	.nv.constant0._Z11wmma_kernelP6__halfS0_S0_,"a",@progbits
	.sectionflags	@""
	.align	4
.nv.constant0._Z11wmma_kernelP6__halfS0_S0_:
	.zero		920


//--------------------- SYMBOLS --------------------------

	.type		.nv.reservedSmem.offset0,@object
	.size		.nv.reservedSmem.offset0,0x4
